	.headerflags	@"EF_CUDA_TEXMODE_UNIFIED EF_CUDA_64BIT_ADDRESS EF_CUDA_SM86 EF_CUDA_VIRTUAL_SM(EF_CUDA_SM86)"
	.elftype	@"ET_EXEC"


//--------------------- .nv.info                  --------------------------
	.section	.nv.info,"",@"SHT_CUDA_INFO"
	.align	4


	//----- nvinfo : EIATTR_REGCOUNT
	.align		4
        /*0000*/ 	.byte	0x04, 0x2f
        /*0002*/ 	.short	(.L_2 - .L_1)
	.align		4
.L_1:
        /*0004*/ 	.word	index@(triton_per_fused_add_mean_mul_pow_rsqrt_5)
        /*0008*/ 	.word	0x00000019


	//----- nvinfo : EIATTR_FRAME_SIZE
	.align		4
.L_2:
        /*000c*/ 	.byte	0x04, 0x11
        /*000e*/ 	.short	(.L_4 - .L_3)
	.align		4
.L_3:
        /*0010*/ 	.word	index@(triton_per_fused_add_mean_mul_pow_rsqrt_5)
        /*0014*/ 	.word	0x00000000


	//----- nvinfo : EIATTR_MIN_STACK_SIZE
	.align		4
.L_4:
        /*0018*/ 	.byte	0x04, 0x12
        /*001a*/ 	.short	(.L_6 - .L_5)
	.align		4
.L_5:
        /*001c*/ 	.word	index@(triton_per_fused_add_mean_mul_pow_rsqrt_5)
        /*0020*/ 	.word	0x00000000
.L_6:


//--------------------- .nv.info.triton_per_fused_add_mean_mul_pow_rsqrt_5 --------------------------
	.section	.nv.info.triton_per_fused_add_mean_mul_pow_rsqrt_5,"",@"SHT_CUDA_INFO"
	.sectionflags	@""
	.align	4


	//----- nvinfo : EIATTR_CUDA_API_VERSION
	.align		4
        /*0000*/ 	.byte	0x04, 0x37
        /*0002*/ 	.short	(.L_8 - .L_7)
.L_7:
        /*0004*/ 	.word	0x00000080


	//----- nvinfo : EIATTR_SW2861232_WAR
	.align		4
.L_8:
        /*0008*/ 	.byte	0x01, 0x35
	.zero		2


	//----- nvinfo : EIATTR_PARAM_CBANK
	.align		4
        /*000c*/ 	.byte	0x04, 0x0a
        /*000e*/ 	.short	(.L_10 - .L_9)
	.align		4
.L_9:
        /*0010*/ 	.word	index@(.nv.constant0.triton_per_fused_add_mean_mul_pow_rsqrt_5)
        /*0014*/ 	.short	0x0160
        /*0016*/ 	.short	0x0038


	//----- nvinfo : EIATTR_CBANK_PARAM_SIZE
	.align		4
.L_10:
        /*0018*/ 	.byte	0x03, 0x19
        /*001a*/ 	.short	0x0038


	//----- nvinfo : EIATTR_KPARAM_INFO
	.align		4
        /*001c*/ 	.byte	0x04, 0x17
        /*001e*/ 	.short	(.L_12 - .L_11)
.L_11:
        /*0020*/ 	.word	0x00000000
        /*0024*/ 	.short	0x0007
        /*0026*/ 	.short	0x0030
        /*0028*/ 	.byte	0x00, 0xf4, 0x21, 0x00


	//----- nvinfo : EIATTR_KPARAM_INFO
	.align		4
.L_12:
        /*002c*/ 	.byte	0x04, 0x17
        /*002e*/ 	.short	(.L_14 - .L_13)
.L_13:
        /*0030*/ 	.word	0x00000000
        /*0034*/ 	.short	0x0006
        /*0036*/ 	.short	0x002c
        /*0038*/ 	.byte	0x00, 0xf0, 0x11, 0x00


	//----- nvinfo : EIATTR_KPARAM_INFO
	.align		4
.L_14:
        /*003c*/ 	.byte	0x04, 0x17
        /*003e*/ 	.short	(.L_16 - .L_15)
.L_15:
        /*0040*/ 	.word	0x00000000
        /*0044*/ 	.short	0x0005
        /*0046*/ 	.short	0x0028
        /*0048*/ 	.byte	0x00, 0xf0, 0x11, 0x00


	//----- nvinfo : EIATTR_KPARAM_INFO
	.align		4
.L_16:
        /*004c*/ 	.byte	0x04, 0x17
        /*004e*/ 	.short	(.L_18 - .L_17)
.L_17:
        /*0050*/ 	.word	0x00000000
        /*0054*/ 	.short	0x0004
        /*0056*/ 	.short	0x0020
        /*0058*/ 	.byte	0x00, 0xf4, 0x21, 0x00


	//----- nvinfo : EIATTR_KPARAM_INFO
	.align		4
.L_18:
        /*005c*/ 	.byte	0x04, 0x17
        /*005e*/ 	.short	(.L_20 - .L_19)
.L_19:
        /*0060*/ 	.word	0x00000000
        /*0064*/ 	.short	0x0003
        /*0066*/ 	.short	0x0018
        /*0068*/ 	.byte	0x00, 0xf4, 0x21, 0x00


	//----- nvinfo : EIATTR_KPARAM_INFO
	.align		4
.L_20:
        /*006c*/ 	.byte	0x04, 0x17
        /*006e*/ 	.short	(.L_22 - .L_21)
.L_21:
        /*0070*/ 	.word	0x00000000
        /*0074*/ 	.short	0x0002
        /*0076*/ 	.short	0x0010
        /*0078*/ 	.byte	0x00, 0xf4, 0x21, 0x00


	//----- nvinfo : EIATTR_KPARAM_INFO
	.align		4
.L_22:
        /*007c*/ 	.byte	0x04, 0x17
        /*007e*/ 	.short	(.L_24 - .L_23)
.L_23:
        /*0080*/ 	.word	0x00000000
        /*0084*/ 	.short	0x0001
        /*0086*/ 	.short	0x0008
        /*0088*/ 	.byte	0x00, 0xf4, 0x21, 0x00


	//----- nvinfo : EIATTR_KPARAM_INFO
	.align		4
.L_24:
        /*008c*/ 	.byte	0x04, 0x17
        /*008e*/ 	.short	(.L_26 - .L_25)
.L_25:
        /*0090*/ 	.word	0x00000000
        /*0094*/ 	.short	0x0000
        /*0096*/ 	.short	0x0000
        /*0098*/ 	.byte	0x00, 0xf4, 0x21, 0x00


	//----- nvinfo : EIATTR_MAXREG_COUNT
	.align		4
.L_26:
        /*009c*/ 	.byte	0x03, 0x1b
        /*009e*/ 	.short	0x00ff


	//----- nvinfo : EIATTR_COOP_GROUP_MASK_REGIDS
	.align		4
        /*00a0*/ 	.byte	0x04, 0x29
        /*00a2*/ 	.short	(.L_28 - .L_27)


	//   ....[0]....
.L_27:
        /*00a4*/ 	.word	0xffffffff


	//   ....[1]....
        /*00a8*/ 	.word	0xffffffff


	//   ....[2]....
        /*00ac*/ 	.word	0xffffffff


	//   ....[3]....
        /*00b0*/ 	.word	0xffffffff


	//   ....[4]....
        /*00b4*/ 	.word	0xffffffff


	//   ....[5]....
        /*00b8*/ 	.word	0xffffffff


	//   ....[6]....
        /*00bc*/ 	.word	0xffffffff


	//----- nvinfo : EIATTR_COOP_GROUP_INSTR_OFFSETS
	.align		4
.L_28:
        /*00c0*/ 	.byte	0x04, 0x28
        /*00c2*/ 	.short	(.L_30 - .L_29)


	//   ....[0]....
.L_29:
        /*00c4*/ 	.word	0x000001e0


	//   ....[1]....
        /*00c8*/ 	.word	0x00000200


	//   ....[2]....
        /*00cc*/ 	.word	0x00000240


	//   ....[3]....
        /*00d0*/ 	.word	0x00000260


	//   ....[4]....
        /*00d4*/ 	.word	0x00000280


	//   ....[5]....
        /*00d8*/ 	.word	0x000002f0


	//   ....[6]....
        /*00dc*/ 	.word	0x00000320


	//----- nvinfo : EIATTR_EXIT_INSTR_OFFSETS
	.align		4
.L_30:
        /*00e0*/ 	.byte	0x04, 0x1c
        /*00e2*/ 	.short	(.L_32 - .L_31)


	//   ....[0]....
.L_31:
        /*00e4*/ 	.word	0x00000450


	//----- nvinfo : EIATTR_REQNTID
	.align		4
.L_32:
        /*00e8*/ 	.byte	0x04, 0x10
        /*00ea*/ 	.short	(.L_34 - .L_33)
.L_33:
        /*00ec*/ 	.word	0x00000080
        /*00f0*/ 	.word	0x00000001
        /*00f4*/ 	.word	0x00000001
.L_34:


//--------------------- .nv.callgraph             --------------------------
	.section	.nv.callgraph,"",@"SHT_CUDA_CALLGRAPH"
	.align	4
	.sectionentsize	8
	.align		4
        /*0000*/ 	.word	0x00000000
	.align		4
        /*0004*/ 	.word	0xffffffff
	.align		4
        /*0008*/ 	.word	0x00000000
	.align		4
        /*000c*/ 	.word	0xfffffffe
	.align		4
        /*0010*/ 	.word	0x00000000
	.align		4
        /*0014*/ 	.word	0xfffffffd
	.align		4
        /*0018*/ 	.word	0x00000000
	.align		4
        /*001c*/ 	.word	0xfffffffc


//--------------------- .nv.rel.action            --------------------------
	.section	.nv.rel.action,"",@"SHT_CUDA_RELOCINFO"
	.align	8
	.sectionentsize	8
        /*0000*/ 	.byte	0x73, 0x00, 0x00, 0x00, 0x00, 0x00, 0x00, 0x00, 0x00, 0x00, 0x00, 0x11, 0x25, 0x00, 0x05, 0x36


//--------------------- .nv.constant4             --------------------------
	.section	.nv.constant4,"a",@progbits
	.align	8
	.align		8
.nv.constant4:
        /*0000*/ 	.dword	_$_str


//--------------------- .nv.constant0.triton_per_fused_add_mean_mul_pow_rsqrt_5 --------------------------
	.section	.nv.constant0.triton_per_fused_add_mean_mul_pow_rsqrt_5,"a",@progbits
	.sectionflags	@""
	.align	4
.nv.constant0.triton_per_fused_add_mean_mul_pow_rsqrt_5:
	.zero		408


//--------------------- .text.triton_per_fused_add_mean_mul_pow_rsqrt_5 --------------------------
	.section	.text.triton_per_fused_add_mean_mul_pow_rsqrt_5,"ax",@progbits
	.sectionflags	@"SHF_BARRIERS=1"
	.sectioninfo	@"SHI_REGISTERS=25"
	.align	128
        .global         triton_per_fused_add_mean_mul_pow_rsqrt_5
        .type           triton_per_fused_add_mean_mul_pow_rsqrt_5,@function
        .size           triton_per_fused_add_mean_mul_pow_rsqrt_5,(.L_x_1 - triton_per_fused_add_mean_mul_pow_rsqrt_5)
        .other          triton_per_fused_add_mean_mul_pow_rsqrt_5,@"STO_CUDA_ENTRY STV_DEFAULT"
triton_per_fused_add_mean_mul_pow_rsqrt_5:
.text.triton_per_fused_add_mean_mul_pow_rsqrt_5:
[----:B------:R-:W-:Y:S02]  /*0000*/  MOV R1, c[0x0][0x28] ;  /* 0x00000a0000017a02 */ /* 0x000fe40000000f00 */
[----:B------:R-:W0:Y:S01]  /*0010*/  S2R R0, SR_TID.X ;  /* 0x0000000000007919 */ /* 0x000e220000002100 */
[----:B------:R-:W-:-:S03]  /*0020*/  ULDC.64 UR4, c[0x0][0x118] ;  /* 0x0000460000047ab9 */ /* 0x000fc60000000a00 */
[----:B------:R-:W1:Y:S01]  /*0030*/  S2R R5, SR_CTAID.X ;  /* 0x0000000000057919 */ /* 0x000e620000002500 */
[----:B0-----:R-:W-:-:S04]  /*0040*/  SHF.L.U32 R3, R0, 0x2, RZ ;  /* 0x0000000200037819 */ /* 0x001fc800000006ff */
[----:B------:R-:W-:Y:S02]  /*0050*/  LOP3.LUT R20, R3, 0x1fc, RZ, 0xc0, !PT ;  /* 0x000001fc03147812 */ /* 0x000fe400078ec0ff */
[----:B------:R-:W-:Y:S02]  /*0060*/  MOV R3, 0x4 ;  /* 0x0000000400037802 */ /* 0x000fe40000000f00 */
[----:B-1----:R-:W-:-:S05]  /*0070*/  LEA R16, R5, R20, 0x9 ;  /* 0x0000001405107211 */ /* 0x002fca00078e48ff */
[----:B------:R-:W-:-:S04]  /*0080*/  IMAD.WIDE R12, R16, R3, c[0x0][0x160] ;  /* 0x00005800100c7625 */ /* 0x000fc800078e0203 */
[CC--:B------:R-:W-:Y:S02]  /*0090*/  IMAD.WIDE R4, R16.reuse, R3.reuse, c[0x0][0x168] ;  /* 0x00005a0010047625 */ /* 0x0c0fe400078e0203 */
[----:B------:R-:W2:Y:S02]  /*00a0*/  LDG.E.128 R12, [R12.64] ;  /* 0x000000040c0c7981 */ /* 0x000ea4000c1e1d00 */
[----:B------:R-:W-:Y:S02]  /*00b0*/  IMAD.WIDE R18, R16, R3, c[0x0][0x170] ;  /* 0x00005c0010127625 */ /* 0x000fe400078e0203 */
[----:B------:R-:W2:Y:S04]  /*00c0*/  LDG.E.128 R4, [R4.64] ;  /* 0x0000000404047981 */ /* 0x000ea8000c1e1d00 */
[----:B------:R-:W3:Y:S01]  /*00d0*/  LDG.E.128 R8, [R18.64] ;  /* 0x0000000412087981 */ /* 0x000ee2000c1e1d00 */
[----:B------:R-:W-:-:S02]  /*00e0*/  UMOV UR6, 0x0 ;  /* 0x0000000000067882 */ /* 0x000fc40000000000 */
[----:B------:R-:W-:Y:S01]  /*00f0*/  UMOV UR7, 0x14f00000 ;  /* 0x14f0000000077882 */ /* 0x000fe20000000000 */
[C---:B------:R-:W-:Y:S02]  /*0100*/  LOP3.LUT P0, RZ, R0.reuse, 0x1f, RZ, 0xc0, !PT ;  /* 0x0000001f00ff7812 */ /* 0x040fe4000780c0ff */
[----:B------:R-:W-:Y:S01]  /*0110*/  ISETP.GE.U32.AND P1, PT, R0, 0x4, PT ;  /* 0x000000040000780c */ /* 0x000fe20003f26070 */
[----:B--2---:R-:W-:Y:S01]  /*0120*/  FADD R22, R13, R5 ;  /* 0x000000050d167221 */ /* 0x004fe20000000000 */
[----:B------:R-:W-:-:S03]  /*0130*/  FADD R17, R12, R4 ;  /* 0x000000040c117221 */ /* 0x000fc60000000000 */
[----:B---3--:R-:W-:Y:S01]  /*0140*/  FADD R9, R9, R22 ;  /* 0x0000001609097221 */ /* 0x008fe20000000000 */
[----:B------:R-:W-:Y:S01]  /*0150*/  FADD R8, R8, R17 ;  /* 0x0000001108087221 */ /* 0x000fe20000000000 */
[----:B------:R-:W-:Y:S02]  /*0160*/  FADD R21, R14, R6 ;  /* 0x000000060e157221 */ /* 0x000fe40000000000 */
[----:B------:R-:W-:Y:S01]  /*0170*/  FMUL R17, R9, R9 ;  /* 0x0000000909117220 */ /* 0x000fe20000400000 */
[----:B------:R-:W-:Y:S01]  /*0180*/  FADD R6, R15, R7 ;  /* 0x000000070f067221 */ /* 0x000fe20000000000 */
[----:B------:R-:W-:Y:S02]  /*0190*/  FADD R10, R10, R21 ;  /* 0x000000150a0a7221 */ /* 0x000fe40000000000 */
[----:B------:R-:W-:Y:S01]  /*01a0*/  FFMA R17, R8, R8, R17 ;  /* 0x0000000808117223 */ /* 0x000fe20000000011 */
[----:B------:R-:W-:-:S03]  /*01b0*/  FADD R11, R11, R6 ;  /* 0x000000060b0b7221 */ /* 0x000fc60000000000 */
[----:B------:R-:W-:-:S04]  /*01c0*/  FFMA R4, R10, R10, R17 ;  /* 0x0000000a0a047223 */ /* 0x000fc80000000011 */
[----:B------:R-:W-:-:S05]  /*01d0*/  FFMA R12, R11, R11, R4 ;  /* 0x0000000b0b0c7223 */ /* 0x000fca0000000004 */
[----:B------:R-:W0:Y:S02]  /*01e0*/  SHFL.BFLY PT, R13, R12, 0x10, 0x1f ;  /* 0x0e001f000c0d7f89 */ /* 0x000e2400000e0000 */
[----:B0-----:R-:W-:-:S05]  /*01f0*/  FADD R13, R12, R13 ;  /* 0x0000000d0c0d7221 */ /* 0x001fca0000000000 */
[----:B------:R-:W0:Y:S01]  /*0200*/  SHFL.BFLY PT, R14, R13, 0x8, 0x1f ;  /* 0x0d001f000d0e7f89 */ /* 0x000e2200000e0000 */
[----:B------:R-:W-:-:S06]  /*0210*/  IMAD.WIDE.U32 R4, R20, R3, c[0x0][0x178] ;  /* 0x00005e0014047625 */ /* 0x000fcc00078e0003 */
[----:B------:R-:W2:Y:S01]  /*0220*/  LDG.E.EL.128 R4, desc[UR6][R4.64] ;  /* 0x0000000604047981 */ /* 0x000ea2200c2e1d00 */
[----:B0-----:R-:W-:-:S05]  /*0230*/  FADD R14, R13, R14 ;  /* 0x0000000e0d0e7221 */ /* 0x001fca0000000000 */
[----:B------:R-:W0:Y:S02]  /*0240*/  SHFL.BFLY PT, R15, R14, 0x4, 0x1f ;  /* 0x0c801f000e0f7f89 */ /* 0x000e2400000e0000 */
[----:B0-----:R-:W-:-:S05]  /*0250*/  FADD R15, R14, R15 ;  /* 0x0000000f0e0f7221 */ /* 0x001fca0000000000 */
[----:B------:R-:W0:Y:S02]  /*0260*/  SHFL.BFLY PT, R18, R15, 0x2, 0x1f ;  /* 0x0c401f000f127f89 */ /* 0x000e2400000e0000 */
[----:B0-----:R-:W-:-:S05]  /*0270*/  FADD R18, R15, R18 ;  /* 0x000000120f127221 */ /* 0x001fca0000000000 */
[----:B------:R-:W0:Y:S01]  /*0280*/  SHFL.BFLY PT, R17, R18, 0x1, 0x1f ;  /* 0x0c201f0012117f89 */ /* 0x000e2200000e0000 */
[----:B------:R-:W-:-:S04]  /*0290*/  SHF.R.U32.HI R12, RZ, 0x3, R0 ;  /* 0x00000003ff0c7819 */ /* 0x000fc80000011600 */
[----:B------:R-:W-:Y:S01]  /*02a0*/  LOP3.LUT R12, R12, 0xc, RZ, 0xc0, !PT ;  /* 0x0000000c0c0c7812 */ /* 0x000fe200078ec0ff */
[----:B0-----:R-:W-:-:S05]  /*02b0*/  FADD R17, R18, R17 ;  /* 0x0000001112117221 */ /* 0x001fca0000000000 */
[----:B------:R-:W-:Y:S04]  /*02c0*/  @!P0 STS [R12], R17 ;  /* 0x000000110c008388 */ /* 0x000fe80000000800 */
[----:B------:R-:W-:Y:S06]  /*02d0*/  BAR.SYNC.DEFER_BLOCKING 0x0 ;  /* 0x0000000000007b1d */ /* 0x000fec0000010000 */
[----:B------:R-:W0:Y:S04]  /*02e0*/  @!P1 LDS R2, [R0.X4] ;  /* 0x0000000000029984 */ /* 0x000e280000004800 */
[----:B0-----:R-:W0:Y:S01]  /*02f0*/  SHFL.BFLY PT, R13, R2, 0x2, 0x1f ;  /* 0x0c401f00020d7f89 */ /* 0x001e2200000e0000 */
[----:B------:R-:W-:Y:S01]  /*0300*/  ISETP.NE.AND P0, PT, R0, RZ, PT ;  /* 0x000000ff0000720c */ /* 0x000fe20003f05270 */
[----:B0-----:R-:W-:-:S05]  /*0310*/  FADD R13, R2, R13 ;  /* 0x0000000d020d7221 */ /* 0x001fca0000000000 */
[----:B------:R-:W0:Y:S02]  /*0320*/  SHFL.BFLY PT, R14, R13, 0x1, 0x1f ;  /* 0x0c201f000d0e7f89 */ /* 0x000e2400000e0000 */
[----:B0-----:R-:W-:-:S05]  /*0330*/  FADD R15, R13, R14 ;  /* 0x0000000e0d0f7221 */ /* 0x001fca0000000000 */
[----:B------:R-:W-:Y:S04]  /*0340*/  @!P0 STS [R0.X4], R15 ;  /* 0x0000000f00008388 */ /* 0x000fe80000004800 */
[----:B------:R-:W-:Y:S06]  /*0350*/  BAR.SYNC.DEFER_BLOCKING 0x0 ;  /* 0x0000000000007b1d */ /* 0x000fec0000010000 */
[----:B------:R-:W0:Y:S01]  /*0360*/  LDS R14, [RZ] ;  /* 0x00000000ff0e7984 */ /* 0x000e220000000800 */
[----:B------:R-:W-:Y:S01]  /*0370*/  MOV R17, 0x3b000000 ;  /* 0x3b00000000117802 */ /* 0x000fe20000000f00 */
[----:B0-----:R-:W-:-:S04]  /*0380*/  FADD R14, RZ, R14 ;  /* 0x0000000eff0e7221 */ /* 0x001fc80000000000 */
[----:B------:R-:W-:-:S06]  /*0390*/  FFMA R14, R14, R17, 9.9999999747524270788e-07 ;  /* 0x358637bd0e0e7423 */ /* 0x000fcc0000000011 */
[----:B------:R-:W0:Y:S02]  /*03a0*/  MUFU.RSQ R14, R14 ;  /* 0x0000000e000e7308 */ /* 0x000e240000001400 */
[-C--:B0-----:R-:W-:Y:S01]  /*03b0*/  FMUL R17, R8, R14.reuse ;  /* 0x0000000e08117220 */ /* 0x081fe20000400000 */
[-C--:B------:R-:W-:Y:S01]  /*03c0*/  FMUL R2, R9, R14.reuse ;  /* 0x0000000e09027220 */ /* 0x080fe20000400000 */
[-C--:B------:R-:W-:Y:S01]  /*03d0*/  FMUL R9, R10, R14.reuse ;  /* 0x0000000e0a097220 */ /* 0x080fe20000400000 */
[----:B------:R-:W-:Y:S01]  /*03e0*/  FMUL R8, R11, R14 ;  /* 0x0000000e0b087220 */ /* 0x000fe20000400000 */
[----:B--2---:R-:W-:Y:S01]  /*03f0*/  FMUL R4, R4, R17 ;  /* 0x0000001104047220 */ /* 0x004fe20000400000 */
[----:B------:R-:W-:Y:S01]  /*0400*/  FMUL R5, R5, R2 ;  /* 0x0000000205057220 */ /* 0x000fe20000400000 */
[----:B------:R-:W-:Y:S01]  /*0410*/  FMUL R6, R6, R9 ;  /* 0x0000000906067220 */ /* 0x000fe20000400000 */
[----:B------:R-:W-:Y:S01]  /*0420*/  FMUL R7, R7, R8 ;  /* 0x0000000807077220 */ /* 0x000fe20000400000 */
[----:B------:R-:W-:-:S05]  /*0430*/  IMAD.WIDE R16, R16, R3, c[0x0][0x180] ;  /* 0x0000600010107625 */ /* 0x000fca00078e0203 */
[----:B------:R-:W-:Y:S01]  /*0440*/  STG.E.128 [R16.64], R4 ;  /* 0x0000000410007986 */ /* 0x000fe2000c101d04 */
[----:B------:R-:W-:Y:S05]  /*0450*/  EXIT ;  /* 0x000000000000794d */ /* 0x000fea0003800000 */
.L_x_0:
[----:B------:R-:W-:-:S00]  /*0460*/  BRA `(.L_x_0) ;  /* 0xfffffff000007947 */ /* 0x000fc0000383ffff */
[----:B------:R-:W-:-:S00]  /*0470*/  NOP ;  /* 0x0000000000007918 */ /* 0x000fc00000000000 */
        /* <DEDUP_REMOVED lines=8> */
.L_x_1:


//--------------------- .nv.global.init           --------------------------
	.section	.nv.global.init,"aw",@progbits
.nv.global.init:
	.type		_$_str,@object
	.size		_$_str,(.L_0 - _$_str)
_$_str:
        /*0000*/ 	.byte	0x5f, 0x5f, 0x43, 0x55, 0x44, 0x41, 0x5f, 0x46, 0x54, 0x5a, 0x00
.L_0:


//--------------------- .nv.shared.triton_per_fused_add_mean_mul_pow_rsqrt_5 --------------------------
	.section	.nv.shared.triton_per_fused_add_mean_mul_pow_rsqrt_5,"aw",@nobits
	.sectionflags	@""
	.align	16
